//
// Generated by NVIDIA NVVM Compiler
//
// Compiler Build ID: CL-36424714
// Cuda compilation tools, release 13.0, V13.0.88
// Based on NVVM 20.0.0
//

.version 9.0
.target sm_100
.address_size 64

	// .globl	_Z8f1_scorePfS_S_iiPi
.extern .func  (.param .b32 func_retval0) vprintf
(
	.param .b64 vprintf_param_0,
	.param .b64 vprintf_param_1
)
;
.global .align 1 .b8 $str[33] = {105, 120, 37, 105, 32, 105, 121, 37, 105, 32, 116, 105, 100, 32, 37, 105, 32, 112, 37, 105, 44, 32, 115, 37, 105, 32, 44, 32, 116, 37, 105, 10};

.visible .entry _Z8f1_scorePfS_S_iiPi(
	.param .u64 .ptr .align 1 _Z8f1_scorePfS_S_iiPi_param_0,
	.param .u64 .ptr .align 1 _Z8f1_scorePfS_S_iiPi_param_1,
	.param .u64 .ptr .align 1 _Z8f1_scorePfS_S_iiPi_param_2,
	.param .u32 _Z8f1_scorePfS_S_iiPi_param_3,
	.param .u32 _Z8f1_scorePfS_S_iiPi_param_4,
	.param .u64 .ptr .align 1 _Z8f1_scorePfS_S_iiPi_param_5
)
{
	.local .align 8 .b8 	__local_depot0[24];
	.reg .b64 	%SP;
	.reg .b64 	%SPL;
	.reg .b32 	%r<16>;
	.reg .b64 	%rd<5>;

	mov.u64 	%SPL, __local_depot0;
	cvta.local.u64 	%SP, %SPL;
	ld.param.u32 	%r1, [_Z8f1_scorePfS_S_iiPi_param_3];
	add.u64 	%rd1, %SP, 0;
	add.u64 	%rd2, %SPL, 0;
	mov.u32 	%r2, %tid.x;
	mov.u32 	%r3, %ctaid.x;
	mov.u32 	%r4, %ntid.x;
	mad.lo.s32 	%r5, %r3, %r4, %r2;
	mov.u32 	%r6, %tid.y;
	mov.u32 	%r7, %ctaid.y;
	mov.u32 	%r8, %ntid.y;
	mad.lo.s32 	%r9, %r7, %r8, %r6;
	mad.lo.s32 	%r10, %r1, %r9, %r5;
	shl.b32 	%r11, %r9, 1;
	or.b32  	%r12, %r11, 1;
	add.s32 	%r13, %r11, 2;
	st.local.v2.u32 	[%rd2], {%r5, %r9};
	st.local.v2.u32 	[%rd2+8], {%r10, %r11};
	st.local.v2.u32 	[%rd2+16], {%r12, %r13};
	mov.u64 	%rd3, $str;
	cvta.global.u64 	%rd4, %rd3;
	{ // callseq 0, 0
	.param .b64 param0;
	st.param.b64 	[param0], %rd4;
	.param .b64 param1;
	st.param.b64 	[param1], %rd1;
	.param .b32 retval0;
	call.uni (retval0), 
	vprintf, 
	(
	param0, 
	param1
	);
	ld.param.b32 	%r14, [retval0];
	} // callseq 0
	ret;

}


// ===== COMPILED SASS (sm_100) =====

	.target	sm_100

	.elftype	@"ET_EXEC"


//--------------------- .note.nv.tkinfo           --------------------------
	.section	.note.nv.tkinfo,"",@"SHT_NOTE"
	.sectionflags	@"SHF_NOTE_NV_TKINFO"
	.tkinfo
        /*0018*/ 	.word	0x00000002
        /*0030*/ 	.string	""
        /*0030*/ 	.string	"ptxas"
        /*0030*/ 	.string	"Cuda compilation tools, release 13.0, V13.0.88"
        /*0030*/ 	.string	"Build cuda_13.0.r13.0/compiler.36424714_0"
        /*0030*/ 	.string	"-arch sm_100 -m 64 "



//--------------------- .note.nv.cuinfo           --------------------------
	.section	.note.nv.cuinfo,"",@"SHT_NOTE"
	.sectionflags	@"SHF_NOTE_NV_CUINFO"
        /*0018*/ 	.short	0x0002
        /*001a*/ 	.short	0x0064
        /*001c*/ 	.short	0x0082
	.zero		2


//--------------------- .nv.info                  --------------------------
	.section	.nv.info,"",@"SHT_CUDA_INFO"
	.align	4


	//----- nvinfo : EIATTR_REGCOUNT
	.align		4
        /*0000*/ 	.byte	0x04, 0x2f
        /*0002*/ 	.short	(.L_2 - .L_1)
	.align		4
.L_1:
        /*0004*/ 	.word	index@(_Z8f1_scorePfS_S_iiPi)
        /*0008*/ 	.word	0x00000018


	//----- nvinfo : EIATTR_FRAME_SIZE
	.align		4
.L_2:
        /*000c*/ 	.byte	0x04, 0x11
        /*000e*/ 	.short	(.L_4 - .L_3)
	.align		4
.L_3:
        /*0010*/ 	.word	index@(_Z8f1_scorePfS_S_iiPi)
        /*0014*/ 	.word	0x00000018


	//----- nvinfo : EIATTR_MIN_STACK_SIZE
	.align		4
.L_4:
        /*0018*/ 	.byte	0x04, 0x12
        /*001a*/ 	.short	(.L_6 - .L_5)
	.align		4
.L_5:
        /*001c*/ 	.word	index@(_Z8f1_scorePfS_S_iiPi)
        /*0020*/ 	.word	0x00000018
.L_6:


//--------------------- .nv.compat                --------------------------
	.section	.nv.compat,"",@"SHT_CUDA_COMPAT_INFO"
	.align	4
        /*0000*/ 	.byte	0x02, 0x09, 0x00, 0x00, 0x02, 0x02, 0x01, 0x00, 0x02, 0x05, 0x05, 0x00, 0x03, 0x07, 0x01, 0x01
        /*0010*/ 	.byte	0x02, 0x03, 0x00, 0x00, 0x02, 0x06, 0x01, 0x00, 0x04, 0x0b, 0x08, 0x00, 0x09, 0x00, 0x00, 0x00
        /*0020*/ 	.byte	0x00, 0x00, 0x00, 0x00


//--------------------- .nv.info._Z8f1_scorePfS_S_iiPi --------------------------
	.section	.nv.info._Z8f1_scorePfS_S_iiPi,"",@"SHT_CUDA_INFO"
	.sectionflags	@""
	.align	4


	//----- nvinfo : EIATTR_CUDA_API_VERSION
	.align		4
        /*0000*/ 	.byte	0x04, 0x37
        /*0002*/ 	.short	(.L_8 - .L_7)
.L_7:
        /*0004*/ 	.word	0x00000082


	//----- nvinfo : EIATTR_KPARAM_INFO
	.align		4
.L_8:
        /*0008*/ 	.byte	0x04, 0x17
        /*000a*/ 	.short	(.L_10 - .L_9)
.L_9:
        /*000c*/ 	.word	0x00000000
        /*0010*/ 	.short	0x0005
        /*0012*/ 	.short	0x0020
        /*0014*/ 	.byte	0x00, 0xf5, 0x21, 0x00


	//----- nvinfo : EIATTR_KPARAM_INFO
	.align		4
.L_10:
        /*0018*/ 	.byte	0x04, 0x17
        /*001a*/ 	.short	(.L_12 - .L_11)
.L_11:
        /*001c*/ 	.word	0x00000000
        /*0020*/ 	.short	0x0004
        /*0022*/ 	.short	0x001c
        /*0024*/ 	.byte	0x00, 0xf0, 0x11, 0x00


	//----- nvinfo : EIATTR_KPARAM_INFO
	.align		4
.L_12:
        /*0028*/ 	.byte	0x04, 0x17
        /*002a*/ 	.short	(.L_14 - .L_13)
.L_13:
        /*002c*/ 	.word	0x00000000
        /*0030*/ 	.short	0x0003
        /*0032*/ 	.short	0x0018
        /*0034*/ 	.byte	0x00, 0xf0, 0x11, 0x00


	//----- nvinfo : EIATTR_KPARAM_INFO
	.align		4
.L_14:
        /*0038*/ 	.byte	0x04, 0x17
        /*003a*/ 	.short	(.L_16 - .L_15)
.L_15:
        /*003c*/ 	.word	0x00000000
        /*0040*/ 	.short	0x0002
        /*0042*/ 	.short	0x0010
        /*0044*/ 	.byte	0x00, 0xf5, 0x21, 0x00


	//----- nvinfo : EIATTR_KPARAM_INFO
	.align		4
.L_16:
        /*0048*/ 	.byte	0x04, 0x17
        /*004a*/ 	.short	(.L_18 - .L_17)
.L_17:
        /*004c*/ 	.word	0x00000000
        /*0050*/ 	.short	0x0001
        /*0052*/ 	.short	0x0008
        /*0054*/ 	.byte	0x00, 0xf5, 0x21, 0x00


	//----- nvinfo : EIATTR_KPARAM_INFO
	.align		4
.L_18:
        /*0058*/ 	.byte	0x04, 0x17
        /*005a*/ 	.short	(.L_20 - .L_19)
.L_19:
        /*005c*/ 	.word	0x00000000
        /*0060*/ 	.short	0x0000
        /*0062*/ 	.short	0x0000
        /*0064*/ 	.byte	0x00, 0xf5, 0x21, 0x00


	//----- nvinfo : EIATTR_SPARSE_MMA_MASK
	.align		4
.L_20:
        /*0068*/ 	.byte	0x03, 0x50
        /*006a*/ 	.short	0x0000


	//----- nvinfo : EIATTR_MAXREG_COUNT
	.align		4
        /*006c*/ 	.byte	0x03, 0x1b
        /*006e*/ 	.short	0x00ff


	//----- nvinfo : EIATTR_EXTERNS
	.align		4
        /*0070*/ 	.byte	0x04, 0x0f
        /*0072*/ 	.short	(.L_22 - .L_21)


	//   ....[0]....
	.align		4
.L_21:
        /*0074*/ 	.word	index@(vprintf)


	//----- nvinfo : EIATTR_MERCURY_ISA_VERSION
	.align		4
.L_22:
        /*0078*/ 	.byte	0x03, 0x5f
        /*007a*/ 	.short	0x0101


	//----- nvinfo : EIATTR_VRC_CTA_INIT_COUNT
	.align		4
        /*007c*/ 	.byte	0x02, 0x4a
	.zero		1
	.zero		1


	//----- nvinfo : EIATTR_SYSCALL_OFFSETS
	.align		4
        /*0080*/ 	.byte	0x04, 0x46
        /*0082*/ 	.short	(.L_24 - .L_23)


	//   ....[0]....
.L_23:
        /*0084*/ 	.word	0x000001c0


	//----- nvinfo : EIATTR_EXIT_INSTR_OFFSETS
	.align		4
.L_24:
        /*0088*/ 	.byte	0x04, 0x1c
        /*008a*/ 	.short	(.L_26 - .L_25)


	//   ....[0]....
.L_25:
        /*008c*/ 	.word	0x000001d0


	//----- nvinfo : EIATTR_CBANK_PARAM_SIZE
	.align		4
.L_26:
        /*0090*/ 	.byte	0x03, 0x19
        /*0092*/ 	.short	0x0028


	//----- nvinfo : EIATTR_PARAM_CBANK
	.align		4
        /*0094*/ 	.byte	0x04, 0x0a
        /*0096*/ 	.short	(.L_28 - .L_27)
	.align		4
.L_27:
        /*0098*/ 	.word	index@(.nv.constant0._Z8f1_scorePfS_S_iiPi)
        /*009c*/ 	.short	0x0380
        /*009e*/ 	.short	0x0028


	//----- nvinfo : EIATTR_SW_WAR
	.align		4
.L_28:
        /*00a0*/ 	.byte	0x04, 0x36
        /*00a2*/ 	.short	(.L_30 - .L_29)
.L_29:
        /*00a4*/ 	.word	0x00000008
.L_30:


//--------------------- .nv.callgraph             --------------------------
	.section	.nv.callgraph,"",@"SHT_CUDA_CALLGRAPH"
	.align	4
	.sectionentsize	8
	.align		4
        /*0000*/ 	.word	0x00000000
	.align		4
        /*0004*/ 	.word	0xffffffff
	.align		4
        /*0008*/ 	.word	index@(_Z8f1_scorePfS_S_iiPi)
	.align		4
        /*000c*/ 	.word	index@(vprintf)
	.align		4
        /*0010*/ 	.word	0x00000000
	.align		4
        /*0014*/ 	.word	0xfffffffe
	.align		4
        /*0018*/ 	.word	0x00000000
	.align		4
        /*001c*/ 	.word	0xfffffffd
	.align		4
        /*0020*/ 	.word	0x00000000
	.align		4
        /*0024*/ 	.word	0xfffffffc


//--------------------- .nv.constant4             --------------------------
	.section	.nv.constant4,"a",@progbits
	.align	8
	.align		8
.nv.constant4:
        /*0000*/ 	.dword	vprintf
	.align		8
        /*0008*/ 	.dword	$str


//--------------------- .text._Z8f1_scorePfS_S_iiPi --------------------------
	.section	.text._Z8f1_scorePfS_S_iiPi,"ax",@progbits
	.align	128
        .global         _Z8f1_scorePfS_S_iiPi
        .type           _Z8f1_scorePfS_S_iiPi,@function
        .size           _Z8f1_scorePfS_S_iiPi,(.L_x_2 - _Z8f1_scorePfS_S_iiPi)
        .other          _Z8f1_scorePfS_S_iiPi,@"STO_CUDA_ENTRY STV_DEFAULT"
_Z8f1_scorePfS_S_iiPi:
.text._Z8f1_scorePfS_S_iiPi:
[----:B------:R-:W0:Y:S01]  /*0000*/  LDC R1, c[0x0][0x37c] ;  /* 0x0000df00ff017b82 */ /* 0x000e220000000800 */
[----:B------:R-:W1:Y:S01]  /*0010*/  S2R R3, SR_TID.Y ;  /* 0x0000000000037919 */ /* 0x000e620000002200 */
[----:B------:R-:W2:Y:S06]  /*0020*/  LDCU UR5, c[0x0][0x2fc] ;  /* 0x00005f80ff0577ac */ /* 0x000eac0008000800 */
[----:B------:R-:W3:Y:S01]  /*0030*/  LDC R5, c[0x0][0x360] ;  /* 0x0000d800ff057b82 */ /* 0x000ee20000000800 */
[----:B0-----:R-:W-:Y:S01]  /*0040*/  IADD3 R1, PT, PT, R1, -0x18, RZ ;  /* 0xffffffe801017810 */ /* 0x001fe20007ffe0ff */
[----:B------:R-:W3:Y:S01]  /*0050*/  S2R R2, SR_TID.X ;  /* 0x0000000000027919 */ /* 0x000ee20000002100 */
[----:B------:R-:W0:Y:S05]  /*0060*/  LDCU UR7, c[0x0][0x398] ;  /* 0x00007300ff0777ac */ /* 0x000e2a0008000800 */
[----:B------:R-:W1:Y:S08]  /*0070*/  S2UR UR6, SR_CTAID.Y ;  /* 0x00000000000679c3 */ /* 0x000e700000002600 */
[----:B------:R-:W1:Y:S08]  /*0080*/  LDC R0, c[0x0][0x364] ;  /* 0x0000d900ff007b82 */ /* 0x000e700000000800 */
[----:B------:R-:W3:Y:S01]  /*0090*/  S2UR UR4, SR_CTAID.X ;  /* 0x00000000000479c3 */ /* 0x000ee20000002500 */
[----:B-1----:R-:W-:Y:S01]  /*00a0*/  IMAD R3, R0, UR6, R3 ;  /* 0x0000000600037c24 */ /* 0x002fe2000f8e0203 */
[----:B------:R-:W-:-:S04]  /*00b0*/  MOV R0, 0x0 ;  /* 0x0000000000007802 */ /* 0x000fc80000000f00 */
[----:B------:R-:W-:Y:S02]  /*00c0*/  SHF.L.U32 R9, R3, 0x1, RZ ;  /* 0x0000000103097819 */ /* 0x000fe400000006ff */
[----:B------:R1:W4:Y:S01]  /*00d0*/  LDC.64 R12, c[0x4][R0] ;  /* 0x01000000000c7b82 */ /* 0x0003220000000a00 */
[----:B---3--:R-:W-:Y:S01]  /*00e0*/  IMAD R2, R5, UR4, R2 ;  /* 0x0000000405027c24 */ /* 0x008fe2000f8e0202 */
[C---:B------:R-:W-:Y:S01]  /*00f0*/  IADD3 R11, PT, PT, R9.reuse, 0x2, RZ ;  /* 0x00000002090b7810 */ /* 0x040fe20007ffe0ff */
[----:B------:R-:W-:Y:S01]  /*0100*/  VIADD R10, R9, 0x1 ;  /* 0x00000001090a7836 */ /* 0x000fe20000000000 */
[----:B------:R-:W3:Y:S01]  /*0110*/  LDCU UR4, c[0x0][0x2f8] ;  /* 0x00005f00ff0477ac */ /* 0x000ee20008000800 */
[----:B0-----:R-:W-:Y:S01]  /*0120*/  IMAD R8, R3, UR7, R2 ;  /* 0x0000000703087c24 */ /* 0x001fe2000f8e0202 */
[----:B------:R1:W-:Y:S01]  /*0130*/  STL.64 [R1], R2 ;  /* 0x0000000201007387 */ /* 0x0003e20000100a00 */
[----:B------:R-:W0:Y:S03]  /*0140*/  LDCU.64 UR6, c[0x4][0x8] ;  /* 0x01000100ff0677ac */ /* 0x000e260008000a00 */
[----:B------:R1:W-:Y:S04]  /*0150*/  STL.64 [R1+0x8], R8 ;  /* 0x0000080801007387 */ /* 0x0003e80000100a00 */
[----:B------:R1:W-:Y:S01]  /*0160*/  STL.64 [R1+0x10], R10 ;  /* 0x0000100a01007387 */ /* 0x0003e20000100a00 */
[----:B---3--:R-:W-:Y:S01]  /*0170*/  IADD3 R6, P0, PT, R1, UR4, RZ ;  /* 0x0000000401067c10 */ /* 0x008fe2000ff1e0ff */
[----:B0-----:R-:W-:Y:S01]  /*0180*/  IMAD.U32 R4, RZ, RZ, UR6 ;  /* 0x00000006ff047e24 */ /* 0x001fe2000f8e00ff */
[----:B------:R-:W-:-:S03]  /*0190*/  MOV R5, UR7 ;  /* 0x0000000700057c02 */ /* 0x000fc60008000f00 */
[----:B-12---:R-:W-:-:S08]  /*01a0*/  IMAD.X R7, RZ, RZ, UR5, P0 ;  /* 0x00000005ff077e24 */ /* 0x006fd000080e06ff */
[----:B------:R-:W-:-:S07]  /*01b0*/  LEPC R20, `(.L_x_0) ;  /* 0x000000001014794e */ /* 0x000fce0000000000 */
[----:B----4-:R-:W-:Y:S05]  /*01c0*/  CALL.ABS.NOINC R12 ;  /* 0x000000000c007343 */ /* 0x010fea0003c00000 */
.L_x_0:
[----:B------:R-:W-:Y:S05]  /*01d0*/  EXIT ;  /* 0x000000000000794d */ /* 0x000fea0003800000 */
.L_x_1:
[----:B------:R-:W-:-:S00]  /*01e0*/  BRA `(.L_x_1) ;  /* 0xfffffffc00fc7947 */ /* 0x000fc0000383ffff */
[----:B------:R-:W-:-:S00]  /*01f0*/  NOP ;  /* 0x0000000000007918 */ /* 0x000fc00000000000 */
        /* <DEDUP_REMOVED lines=8> */
.L_x_2:


//--------------------- .nv.global.init           --------------------------
	.section	.nv.global.init,"aw",@progbits
.nv.global.init:
	.type		$str,@object
	.size		$str,(.L_0 - $str)
$str:
        /*0000*/ 	.byte	0x69, 0x78, 0x25, 0x69, 0x20, 0x69, 0x79, 0x25, 0x69, 0x20, 0x74, 0x69, 0x64, 0x20, 0x25, 0x69
        /*0010*/ 	.byte	0x20, 0x70, 0x25, 0x69, 0x2c, 0x20, 0x73, 0x25, 0x69, 0x20, 0x2c, 0x20, 0x74, 0x25, 0x69, 0x0a
        /*0020*/ 	.byte	0x00
.L_0:


//--------------------- .nv.shared.reserved.0     --------------------------
	.section	.nv.shared.reserved.0,"aw",@nobits
	.weak		__nv_reservedSMEM_offset_0_alias
	.size		__nv_reservedSMEM_offset_0_alias, 0, 64
	.other		__nv_reservedSMEM_offset_0_alias,@"STO_CUDA_RESERVED_SHARED STV_DEFAULT"
__nv_reservedSMEM_offset_0_alias:
	.zero		0
	.zero		64


//--------------------- .nv.constant0._Z8f1_scorePfS_S_iiPi --------------------------
	.section	.nv.constant0._Z8f1_scorePfS_S_iiPi,"a",@progbits
	.sectionflags	@""
	.align	4
.nv.constant0._Z8f1_scorePfS_S_iiPi:
	.zero		936


//--------------------- SYMBOLS --------------------------

	.type		.nv.reservedSmem.offset0,@object
	.size		.nv.reservedSmem.offset0,0x4
	.type		vprintf,@function
